//
// Generated by NVIDIA NVVM Compiler
//
// Compiler Build ID: CL-36424714
// Cuda compilation tools, release 13.0, V13.0.88
// Based on NVVM 20.0.0
//

.version 9.0
.target sm_100
.address_size 64

	// .globl	_Z12alloc_kernelPKfPfi

.visible .entry _Z12alloc_kernelPKfPfi(
	.param .u64 .ptr .align 1 _Z12alloc_kernelPKfPfi_param_0,
	.param .u64 .ptr .align 1 _Z12alloc_kernelPKfPfi_param_1,
	.param .u32 _Z12alloc_kernelPKfPfi_param_2
)
{
	.reg .pred 	%p<5>;
	.reg .b32 	%r<22>;
	.reg .b32 	%f<2>;
	.reg .b64 	%rd<8>;

	ld.param.u64 	%rd3, [_Z12alloc_kernelPKfPfi_param_0];
	ld.param.u64 	%rd4, [_Z12alloc_kernelPKfPfi_param_1];
	ld.param.u32 	%r12, [_Z12alloc_kernelPKfPfi_param_2];
	mov.u32 	%r1, %ntid.y;
	mov.u32 	%r2, %ntid.x;
	mov.u32 	%r13, %ctaid.x;
	mov.u32 	%r14, %tid.x;
	mad.lo.s32 	%r3, %r13, %r2, %r14;
	mov.u32 	%r15, %ctaid.y;
	mov.u32 	%r16, %tid.y;
	mad.lo.s32 	%r20, %r15, %r1, %r16;
	setp.ge.u32 	%p1, %r20, %r12;
	@%p1 bra 	$L__BB0_6;
	mov.u32 	%r17, %nctaid.x;
	mul.lo.s32 	%r5, %r2, %r17;
	mov.u32 	%r18, %nctaid.y;
	mul.lo.s32 	%r6, %r1, %r18;
	cvta.to.global.u64 	%rd1, %rd3;
	cvta.to.global.u64 	%rd2, %rd4;
$L__BB0_2:
	setp.ge.u32 	%p2, %r3, %r12;
	@%p2 bra 	$L__BB0_5;
	mul.lo.s32 	%r8, %r20, %r12;
	mov.u32 	%r21, %r3;
$L__BB0_4:
	add.s32 	%r19, %r21, %r8;
	mul.wide.u32 	%rd5, %r19, 4;
	add.s64 	%rd6, %rd1, %rd5;
	ld.global.f32 	%f1, [%rd6];
	add.s64 	%rd7, %rd2, %rd5;
	st.global.f32 	[%rd7], %f1;
	add.s32 	%r21, %r21, %r5;
	setp.lt.u32 	%p3, %r21, %r12;
	@%p3 bra 	$L__BB0_4;
$L__BB0_5:
	add.s32 	%r20, %r20, %r6;
	setp.lt.u32 	%p4, %r20, %r12;
	@%p4 bra 	$L__BB0_2;
$L__BB0_6:
	ret;

}


// ===== COMPILED SASS (sm_100) =====

	.target	sm_100

	.elftype	@"ET_EXEC"


//--------------------- .note.nv.tkinfo           --------------------------
	.section	.note.nv.tkinfo,"",@"SHT_NOTE"
	.sectionflags	@"SHF_NOTE_NV_TKINFO"
	.tkinfo
        /*0018*/ 	.word	0x00000002
        /*0030*/ 	.string	""
        /*0030*/ 	.string	"ptxas"
        /*0030*/ 	.string	"Cuda compilation tools, release 13.0, V13.0.88"
        /*0030*/ 	.string	"Build cuda_13.0.r13.0/compiler.36424714_0"
        /*0030*/ 	.string	"-arch sm_100 -m 64 "



//--------------------- .note.nv.cuinfo           --------------------------
	.section	.note.nv.cuinfo,"",@"SHT_NOTE"
	.sectionflags	@"SHF_NOTE_NV_CUINFO"
        /*0018*/ 	.short	0x0002
        /*001a*/ 	.short	0x0064
        /*001c*/ 	.short	0x0082
	.zero		2


//--------------------- .nv.info                  --------------------------
	.section	.nv.info,"",@"SHT_CUDA_INFO"
	.align	4


	//----- nvinfo : EIATTR_REGCOUNT
	.align		4
        /*0000*/ 	.byte	0x04, 0x2f
        /*0002*/ 	.short	(.L_1 - .L_0)
	.align		4
.L_0:
        /*0004*/ 	.word	index@(_Z12alloc_kernelPKfPfi)
        /*0008*/ 	.word	0x00000010


	//----- nvinfo : EIATTR_FRAME_SIZE
	.align		4
.L_1:
        /*000c*/ 	.byte	0x04, 0x11
        /*000e*/ 	.short	(.L_3 - .L_2)
	.align		4
.L_2:
        /*0010*/ 	.word	index@(_Z12alloc_kernelPKfPfi)
        /*0014*/ 	.word	0x00000000


	//----- nvinfo : EIATTR_MIN_STACK_SIZE
	.align		4
.L_3:
        /*0018*/ 	.byte	0x04, 0x12
        /*001a*/ 	.short	(.L_5 - .L_4)
	.align		4
.L_4:
        /*001c*/ 	.word	index@(_Z12alloc_kernelPKfPfi)
        /*0020*/ 	.word	0x00000000
.L_5:


//--------------------- .nv.compat                --------------------------
	.section	.nv.compat,"",@"SHT_CUDA_COMPAT_INFO"
	.align	4
        /*0000*/ 	.byte	0x02, 0x09, 0x00, 0x00, 0x02, 0x02, 0x01, 0x00, 0x02, 0x05, 0x05, 0x00, 0x03, 0x07, 0x01, 0x01
        /*0010*/ 	.byte	0x02, 0x03, 0x00, 0x00, 0x02, 0x06, 0x01, 0x00, 0x04, 0x0b, 0x08, 0x00, 0x09, 0x00, 0x00, 0x00
        /*0020*/ 	.byte	0x00, 0x00, 0x00, 0x00


//--------------------- .nv.info._Z12alloc_kernelPKfPfi --------------------------
	.section	.nv.info._Z12alloc_kernelPKfPfi,"",@"SHT_CUDA_INFO"
	.sectionflags	@""
	.align	4


	//----- nvinfo : EIATTR_CUDA_API_VERSION
	.align		4
        /*0000*/ 	.byte	0x04, 0x37
        /*0002*/ 	.short	(.L_7 - .L_6)
.L_6:
        /*0004*/ 	.word	0x00000082


	//----- nvinfo : EIATTR_KPARAM_INFO
	.align		4
.L_7:
        /*0008*/ 	.byte	0x04, 0x17
        /*000a*/ 	.short	(.L_9 - .L_8)
.L_8:
        /*000c*/ 	.word	0x00000000
        /*0010*/ 	.short	0x0002
        /*0012*/ 	.short	0x0010
        /*0014*/ 	.byte	0x00, 0xf0, 0x11, 0x00


	//----- nvinfo : EIATTR_KPARAM_INFO
	.align		4
.L_9:
        /*0018*/ 	.byte	0x04, 0x17
        /*001a*/ 	.short	(.L_11 - .L_10)
.L_10:
        /*001c*/ 	.word	0x00000000
        /*0020*/ 	.short	0x0001
        /*0022*/ 	.short	0x0008
        /*0024*/ 	.byte	0x00, 0xf5, 0x21, 0x00


	//----- nvinfo : EIATTR_KPARAM_INFO
	.align		4
.L_11:
        /*0028*/ 	.byte	0x04, 0x17
        /*002a*/ 	.short	(.L_13 - .L_12)
.L_12:
        /*002c*/ 	.word	0x00000000
        /*0030*/ 	.short	0x0000
        /*0032*/ 	.short	0x0000
        /*0034*/ 	.byte	0x00, 0xf5, 0x21, 0x00


	//----- nvinfo : EIATTR_SPARSE_MMA_MASK
	.align		4
.L_13:
        /*0038*/ 	.byte	0x03, 0x50
        /*003a*/ 	.short	0x0000


	//----- nvinfo : EIATTR_MAXREG_COUNT
	.align		4
        /*003c*/ 	.byte	0x03, 0x1b
        /*003e*/ 	.short	0x00ff


	//----- nvinfo : EIATTR_MERCURY_ISA_VERSION
	.align		4
        /*0040*/ 	.byte	0x03, 0x5f
        /*0042*/ 	.short	0x0101


	//----- nvinfo : EIATTR_VRC_CTA_INIT_COUNT
	.align		4
        /*0044*/ 	.byte	0x02, 0x4a
	.zero		1
	.zero		1


	//----- nvinfo : EIATTR_EXIT_INSTR_OFFSETS
	.align		4
        /*0048*/ 	.byte	0x04, 0x1c
        /*004a*/ 	.short	(.L_15 - .L_14)


	//   ....[0]....
.L_14:
        /*004c*/ 	.word	0x000000b0


	//   ....[1]....
        /*0050*/ 	.word	0x00000250


	//----- nvinfo : EIATTR_CRS_STACK_SIZE
	.align		4
.L_15:
        /*0054*/ 	.byte	0x04, 0x1e
        /*0056*/ 	.short	(.L_17 - .L_16)
.L_16:
        /*0058*/ 	.word	0x00000000


	//----- nvinfo : EIATTR_CBANK_PARAM_SIZE
	.align		4
.L_17:
        /*005c*/ 	.byte	0x03, 0x19
        /*005e*/ 	.short	0x0014


	//----- nvinfo : EIATTR_PARAM_CBANK
	.align		4
        /*0060*/ 	.byte	0x04, 0x0a
        /*0062*/ 	.short	(.L_19 - .L_18)
	.align		4
.L_18:
        /*0064*/ 	.word	index@(.nv.constant0._Z12alloc_kernelPKfPfi)
        /*0068*/ 	.short	0x0380
        /*006a*/ 	.short	0x0014


	//----- nvinfo : EIATTR_SW_WAR
	.align		4
.L_19:
        /*006c*/ 	.byte	0x04, 0x36
        /*006e*/ 	.short	(.L_21 - .L_20)
.L_20:
        /*0070*/ 	.word	0x00000008
.L_21:


//--------------------- .nv.callgraph             --------------------------
	.section	.nv.callgraph,"",@"SHT_CUDA_CALLGRAPH"
	.align	4
	.sectionentsize	8
	.align		4
        /*0000*/ 	.word	0x00000000
	.align		4
        /*0004*/ 	.word	0xffffffff
	.align		4
        /*0008*/ 	.word	0x00000000
	.align		4
        /*000c*/ 	.word	0xfffffffe
	.align		4
        /*0010*/ 	.word	0x00000000
	.align		4
        /*0014*/ 	.word	0xfffffffd
	.align		4
        /*0018*/ 	.word	0x00000000
	.align		4
        /*001c*/ 	.word	0xfffffffc


//--------------------- .text._Z12alloc_kernelPKfPfi --------------------------
	.section	.text._Z12alloc_kernelPKfPfi,"ax",@progbits
	.align	128
        .global         _Z12alloc_kernelPKfPfi
        .type           _Z12alloc_kernelPKfPfi,@function
        .size           _Z12alloc_kernelPKfPfi,(.L_x_5 - _Z12alloc_kernelPKfPfi)
        .other          _Z12alloc_kernelPKfPfi,@"STO_CUDA_ENTRY STV_DEFAULT"
_Z12alloc_kernelPKfPfi:
.text._Z12alloc_kernelPKfPfi:
[----:B------:R-:W-:Y:S01]  /*0000*/  LDC R1, c[0x0][0x37c] ;  /* 0x0000df00ff017b82 */ /* 0x000fe20000000800 */
[----:B------:R-:W0:Y:S01]  /*0010*/  S2R R2, SR_CTAID.Y ;  /* 0x0000000000027919 */ /* 0x000e220000002600 */
[----:B------:R-:W0:Y:S01]  /*0020*/  LDCU UR5, c[0x0][0x364] ;  /* 0x00006c80ff0577ac */ /* 0x000e220008000800 */
[----:B------:R-:W0:Y:S01]  /*0030*/  S2R R5, SR_TID.Y ;  /* 0x0000000000057919 */ /* 0x000e220000002200 */
[----:B------:R-:W1:Y:S01]  /*0040*/  LDCU UR6, c[0x0][0x390] ;  /* 0x00007200ff0677ac */ /* 0x000e620008000800 */
[----:B------:R-:W2:Y:S01]  /*0050*/  S2R R0, SR_CTAID.X ;  /* 0x0000000000007919 */ /* 0x000ea20000002500 */
[----:B------:R-:W2:Y:S01]  /*0060*/  LDCU UR4, c[0x0][0x360] ;  /* 0x00006c00ff0477ac */ /* 0x000ea20008000800 */
[----:B------:R-:W2:Y:S01]  /*0070*/  S2R R3, SR_TID.X ;  /* 0x0000000000037919 */ /* 0x000ea20000002100 */
[----:B0-----:R-:W-:-:S05]  /*0080*/  IMAD R2, R2, UR5, R5 ;  /* 0x0000000502027c24 */ /* 0x001fca000f8e0205 */
[----:B-1----:R-:W-:Y:S01]  /*0090*/  ISETP.GE.U32.AND P0, PT, R2, UR6, PT ;  /* 0x0000000602007c0c */ /* 0x002fe2000bf06070 */
[----:B--2---:R-:W-:-:S12]  /*00a0*/  IMAD R0, R0, UR4, R3 ;  /* 0x0000000400007c24 */ /* 0x004fd8000f8e0203 */
[----:B------:R-:W-:Y:S05]  /*00b0*/  @P0 EXIT ;  /* 0x000000000000094d */ /* 0x000fea0003800000 */
[----:B------:R-:W0:Y:S01]  /*00c0*/  LDCU UR6, c[0x0][0x370] ;  /* 0x00006e00ff0677ac */ /* 0x000e220008000800 */
[----:B------:R-:W-:Y:S01]  /*00d0*/  MOV R10, R2 ;  /* 0x00000002000a7202 */ /* 0x000fe20000000f00 */
[----:B------:R-:W1:Y:S01]  /*00e0*/  LDCU UR7, c[0x0][0x374] ;  /* 0x00006e80ff0777ac */ /* 0x000e620008000800 */
[----:B------:R-:W2:Y:S01]  /*00f0*/  LDCU.64 UR8, c[0x0][0x358] ;  /* 0x00006b00ff0877ac */ /* 0x000ea20008000a00 */
[----:B0-----:R-:W-:Y:S02]  /*0100*/  UIMAD UR4, UR4, UR6, URZ ;  /* 0x00000006040472a4 */ /* 0x001fe4000f8e02ff */
[----:B-1----:R-:W-:-:S12]  /*0110*/  UIMAD UR5, UR5, UR7, URZ ;  /* 0x00000007050572a4 */ /* 0x002fd8000f8e02ff */
.L_x_3:
[----:B------:R-:W0:Y:S01]  /*0120*/  LDC R13, c[0x0][0x390] ;  /* 0x0000e400ff0d7b82 */ /* 0x000e220000000800 */
[----:B------:R-:W-:Y:S01]  /*0130*/  BSSY.RECONVERGENT B0, `(.L_x_0) ;  /* 0x000000e000007945 */ /* 0x000fe20003800200 */
[----:B0-----:R-:W-:-:S13]  /*0140*/  ISETP.GE.U32.AND P0, PT, R0, R13, PT ;  /* 0x0000000d0000720c */ /* 0x001fda0003f06070 */
[----:B---3--:R-:W-:Y:S05]  /*0150*/  @P0 BRA `(.L_x_1) ;  /* 0x00000000002c0947 */ /* 0x008fea0003800000 */
[----:B------:R-:W0:Y:S01]  /*0160*/  LDC.64 R6, c[0x0][0x380] ;  /* 0x0000e000ff067b82 */ /* 0x000e220000000a00 */
[----:B------:R-:W-:-:S07]  /*0170*/  MOV R11, R0 ;  /* 0x00000000000b7202 */ /* 0x000fce0000000f00 */
[----:B------:R-:W1:Y:S02]  /*0180*/  LDC.64 R8, c[0x0][0x388] ;  /* 0x0000e200ff087b82 */ /* 0x000e640000000a00 */
.L_x_2:
[----:B---3--:R-:W-:-:S04]  /*0190*/  IMAD R5, R10, R13, R11 ;  /* 0x0000000d0a057224 */ /* 0x008fc800078e020b */
[----:B0-----:R-:W-:-:S06]  /*01a0*/  IMAD.WIDE.U32 R2, R5, 0x4, R6 ;  /* 0x0000000405027825 */ /* 0x001fcc00078e0006 */
[----:B--2---:R-:W2:Y:S01]  /*01b0*/  LDG.E R3, desc[UR8][R2.64] ;  /* 0x0000000802037981 */ /* 0x004ea2000c1e1900 */
[----:B-1----:R-:W-:Y:S01]  /*01c0*/  IMAD.WIDE.U32 R4, R5, 0x4, R8 ;  /* 0x0000000405047825 */ /* 0x002fe200078e0008 */
[----:B------:R-:W-:-:S04]  /*01d0*/  IADD3 R11, PT, PT, R11, UR4, RZ ;  /* 0x000000040b0b7c10 */ /* 0x000fc8000fffe0ff */
[----:B------:R-:W-:Y:S01]  /*01e0*/  ISETP.GE.U32.AND P0, PT, R11, R13, PT ;  /* 0x0000000d0b00720c */ /* 0x000fe20003f06070 */
[----:B--2---:R3:W-:-:S12]  /*01f0*/  STG.E desc[UR8][R4.64], R3 ;  /* 0x0000000304007986 */ /* 0x0047d8000c101908 */
[----:B------:R-:W-:Y:S05]  /*0200*/  @!P0 BRA `(.L_x_2) ;  /* 0xfffffffc00e08947 */ /* 0x000fea000383ffff */
.L_x_1:
[----:B--2---:R-:W-:Y:S05]  /*0210*/  BSYNC.RECONVERGENT B0 ;  /* 0x0000000000007941 */ /* 0x004fea0003800200 */
.L_x_0:
[----:B------:R-:W-:-:S04]  /*0220*/  IADD3 R10, PT, PT, R10, UR5, RZ ;  /* 0x000000050a0a7c10 */ /* 0x000fc8000fffe0ff */
[----:B------:R-:W-:-:S13]  /*0230*/  ISETP.GE.U32.AND P0, PT, R10, R13, PT ;  /* 0x0000000d0a00720c */ /* 0x000fda0003f06070 */
[----:B------:R-:W-:Y:S05]  /*0240*/  @!P0 BRA `(.L_x_3) ;  /* 0xfffffffc00b48947 */ /* 0x000fea000383ffff */
[----:B------:R-:W-:Y:S05]  /*0250*/  EXIT ;  /* 0x000000000000794d */ /* 0x000fea0003800000 */
.L_x_4:
[----:B------:R-:W-:-:S00]  /*0260*/  BRA `(.L_x_4) ;  /* 0xfffffffc00fc7947 */ /* 0x000fc0000383ffff */
[----:B------:R-:W-:-:S00]  /*0270*/  NOP ;  /* 0x0000000000007918 */ /* 0x000fc00000000000 */
        /* <DEDUP_REMOVED lines=8> */
.L_x_5:


//--------------------- .nv.shared.reserved.0     --------------------------
	.section	.nv.shared.reserved.0,"aw",@nobits
	.weak		__nv_reservedSMEM_offset_0_alias
	.size		__nv_reservedSMEM_offset_0_alias, 0, 64
	.other		__nv_reservedSMEM_offset_0_alias,@"STO_CUDA_RESERVED_SHARED STV_DEFAULT"
__nv_reservedSMEM_offset_0_alias:
	.zero		0
	.zero		64


//--------------------- .nv.constant0._Z12alloc_kernelPKfPfi --------------------------
	.section	.nv.constant0._Z12alloc_kernelPKfPfi,"a",@progbits
	.sectionflags	@""
	.align	4
.nv.constant0._Z12alloc_kernelPKfPfi:
	.zero		916


//--------------------- SYMBOLS --------------------------

	.type		.nv.reservedSmem.offset0,@object
	.size		.nv.reservedSmem.offset0,0x4
